	.headerflags	@"EF_CUDA_TEXMODE_UNIFIED EF_CUDA_64BIT_ADDRESS EF_CUDA_ACCELERATORS EF_CUDA_SM90 EF_CUDA_VIRTUAL_SM(EF_CUDA_SM90)"
	.elftype	@"ET_EXEC"


//--------------------- .nv.info                  --------------------------
	.section	.nv.info,"",@"SHT_CUDA_INFO"
	.align	4


	//----- nvinfo : EIATTR_REGCOUNT
	.align		4
        /*0000*/ 	.byte	0x04, 0x2f
        /*0002*/ 	.short	(.L_3 - .L_2)
	.align		4
.L_2:
        /*0004*/ 	.word	index@(triton_per_fused__native_batch_norm_legit_no_training_add_mean_relu_21)
        /*0008*/ 	.word	0x0000001e


	//----- nvinfo : EIATTR_MIN_STACK_SIZE
	.align		4
.L_3:
        /*000c*/ 	.byte	0x04, 0x12
        /*000e*/ 	.short	(.L_5 - .L_4)
	.align		4
.L_4:
        /*0010*/ 	.word	index@(triton_per_fused__native_batch_norm_legit_no_training_add_mean_relu_21)
        /*0014*/ 	.word	0x00000000


	//----- nvinfo : EIATTR_FRAME_SIZE
	.align		4
.L_5:
        /*0018*/ 	.byte	0x04, 0x11
        /*001a*/ 	.short	(.L_7 - .L_6)
	.align		4
.L_6:
        /*001c*/ 	.word	index@(triton_per_fused__native_batch_norm_legit_no_training_add_mean_relu_21)
        /*0020*/ 	.word	0x00000000


	//----- nvinfo : EIATTR_MIN_STACK_SIZE
	.align		4
.L_7:
        /*0024*/ 	.byte	0x04, 0x12
        /*0026*/ 	.short	(.L_9 - .L_8)
	.align		4
.L_8:
        /*0028*/ 	.word	index@(triton_per_fused__native_batch_norm_legit_no_training_add_mean_relu_21)
        /*002c*/ 	.word	0x00000000
.L_9:


//--------------------- .nv.info.triton_per_fused__native_batch_norm_legit_no_training_add_mean_relu_21 --------------------------
	.section	.nv.info.triton_per_fused__native_batch_norm_legit_no_training_add_mean_relu_21,"",@"SHT_CUDA_INFO"
	.sectionflags	@""
	.align	4


	//----- nvinfo : EIATTR_CUDA_API_VERSION
	.align		4
        /*0000*/ 	.byte	0x04, 0x37
        /*0002*/ 	.short	(.L_11 - .L_10)
.L_10:
        /*0004*/ 	.word	0x0000007c


	//----- nvinfo : EIATTR_KPARAM_INFO
	.align		4
.L_11:
        /*0008*/ 	.byte	0x04, 0x17
        /*000a*/ 	.short	(.L_13 - .L_12)
.L_12:
        /*000c*/ 	.word	0x00000000
        /*0010*/ 	.short	0x000d
        /*0012*/ 	.short	0x0064
        /*0014*/ 	.byte	0x00, 0xf0, 0x11, 0x00


	//----- nvinfo : EIATTR_KPARAM_INFO
	.align		4
.L_13:
        /*0018*/ 	.byte	0x04, 0x17
        /*001a*/ 	.short	(.L_15 - .L_14)
.L_14:
        /*001c*/ 	.word	0x00000000
        /*0020*/ 	.short	0x000c
        /*0022*/ 	.short	0x0060
        /*0024*/ 	.byte	0x00, 0xf0, 0x11, 0x00


	//----- nvinfo : EIATTR_KPARAM_INFO
	.align		4
.L_15:
        /*0028*/ 	.byte	0x04, 0x17
        /*002a*/ 	.short	(.L_17 - .L_16)
.L_16:
        /*002c*/ 	.word	0x00000000
        /*0030*/ 	.short	0x000b
        /*0032*/ 	.short	0x0058
        /*0034*/ 	.byte	0x00, 0xf4, 0x21, 0x00


	//----- nvinfo : EIATTR_KPARAM_INFO
	.align		4
.L_17:
        /*0038*/ 	.byte	0x04, 0x17
        /*003a*/ 	.short	(.L_19 - .L_18)
.L_18:
        /*003c*/ 	.word	0x00000000
        /*0040*/ 	.short	0x000a
        /*0042*/ 	.short	0x0050
        /*0044*/ 	.byte	0x00, 0xf4, 0x21, 0x00


	//----- nvinfo : EIATTR_KPARAM_INFO
	.align		4
.L_19:
        /*0048*/ 	.byte	0x04, 0x17
        /*004a*/ 	.short	(.L_21 - .L_20)
.L_20:
        /*004c*/ 	.word	0x00000000
        /*0050*/ 	.short	0x0009
        /*0052*/ 	.short	0x0048
        /*0054*/ 	.byte	0x00, 0xf4, 0x21, 0x00


	//----- nvinfo : EIATTR_KPARAM_INFO
	.align		4
.L_21:
        /*0058*/ 	.byte	0x04, 0x17
        /*005a*/ 	.short	(.L_23 - .L_22)
.L_22:
        /*005c*/ 	.word	0x00000000
        /*0060*/ 	.short	0x0008
        /*0062*/ 	.short	0x0040
        /*0064*/ 	.byte	0x00, 0xf4, 0x21, 0x00


	//----- nvinfo : EIATTR_KPARAM_INFO
	.align		4
.L_23:
        /*0068*/ 	.byte	0x04, 0x17
        /*006a*/ 	.short	(.L_25 - .L_24)
.L_24:
        /*006c*/ 	.word	0x00000000
        /*0070*/ 	.short	0x0007
        /*0072*/ 	.short	0x0038
        /*0074*/ 	.byte	0x00, 0xf4, 0x21, 0x00


	//----- nvinfo : EIATTR_KPARAM_INFO
	.align		4
.L_25:
        /*0078*/ 	.byte	0x04, 0x17
        /*007a*/ 	.short	(.L_27 - .L_26)
.L_26:
        /*007c*/ 	.word	0x00000000
        /*0080*/ 	.short	0x0006
        /*0082*/ 	.short	0x0030
        /*0084*/ 	.byte	0x00, 0xf4, 0x21, 0x00


	//----- nvinfo : EIATTR_KPARAM_INFO
	.align		4
.L_27:
        /*0088*/ 	.byte	0x04, 0x17
        /*008a*/ 	.short	(.L_29 - .L_28)
.L_28:
        /*008c*/ 	.word	0x00000000
        /*0090*/ 	.short	0x0005
        /*0092*/ 	.short	0x0028
        /*0094*/ 	.byte	0x00, 0xf4, 0x21, 0x00


	//----- nvinfo : EIATTR_KPARAM_INFO
	.align		4
.L_29:
        /*0098*/ 	.byte	0x04, 0x17
        /*009a*/ 	.short	(.L_31 - .L_30)
.L_30:
        /*009c*/ 	.word	0x00000000
        /*00a0*/ 	.short	0x0004
        /*00a2*/ 	.short	0x0020
        /*00a4*/ 	.byte	0x00, 0xf4, 0x21, 0x00


	//----- nvinfo : EIATTR_KPARAM_INFO
	.align		4
.L_31:
        /*00a8*/ 	.byte	0x04, 0x17
        /*00aa*/ 	.short	(.L_33 - .L_32)
.L_32:
        /*00ac*/ 	.word	0x00000000
        /*00b0*/ 	.short	0x0003
        /*00b2*/ 	.short	0x0018
        /*00b4*/ 	.byte	0x00, 0xf4, 0x21, 0x00


	//----- nvinfo : EIATTR_KPARAM_INFO
	.align		4
.L_33:
        /*00b8*/ 	.byte	0x04, 0x17
        /*00ba*/ 	.short	(.L_35 - .L_34)
.L_34:
        /*00bc*/ 	.word	0x00000000
        /*00c0*/ 	.short	0x0002
        /*00c2*/ 	.short	0x0010
        /*00c4*/ 	.byte	0x00, 0xf4, 0x21, 0x00


	//----- nvinfo : EIATTR_KPARAM_INFO
	.align		4
.L_35:
        /*00c8*/ 	.byte	0x04, 0x17
        /*00ca*/ 	.short	(.L_37 - .L_36)
.L_36:
        /*00cc*/ 	.word	0x00000000
        /*00d0*/ 	.short	0x0001
        /*00d2*/ 	.short	0x0008
        /*00d4*/ 	.byte	0x00, 0xf4, 0x21, 0x00


	//----- nvinfo : EIATTR_KPARAM_INFO
	.align		4
.L_37:
        /*00d8*/ 	.byte	0x04, 0x17
        /*00da*/ 	.short	(.L_39 - .L_38)
.L_38:
        /*00dc*/ 	.word	0x00000000
        /*00e0*/ 	.short	0x0000
        /*00e2*/ 	.short	0x0000
        /*00e4*/ 	.byte	0x00, 0xf4, 0x21, 0x00


	//----- nvinfo : EIATTR_SPARSE_MMA_MASK
	.align		4
.L_39:
        /*00e8*/ 	.byte	0x03, 0x50
        /*00ea*/ 	.short	0x0000


	//----- nvinfo : EIATTR_MAXREG_COUNT
	.align		4
        /*00ec*/ 	.byte	0x03, 0x1b
        /*00ee*/ 	.short	0x00ff


	//----- nvinfo : EIATTR_COOP_GROUP_MASK_REGIDS
	.align		4
        /*00f0*/ 	.byte	0x04, 0x29
        /*00f2*/ 	.short	(.L_41 - .L_40)


	//   ....[0]....
.L_40:
        /*00f4*/ 	.word	0xffffffff


	//   ....[1]....
        /*00f8*/ 	.word	0xffffffff


	//   ....[2]....
        /*00fc*/ 	.word	0xffffffff


	//----- nvinfo : EIATTR_COOP_GROUP_INSTR_OFFSETS
	.align		4
.L_41:
        /*0100*/ 	.byte	0x04, 0x28
        /*0102*/ 	.short	(.L_43 - .L_42)


	//   ....[0]....
.L_42:
        /*0104*/ 	.word	0x000005d0


	//   ....[1]....
        /*0108*/ 	.word	0x000005f0


	//   ....[2]....
        /*010c*/ 	.word	0x00000630


	//----- nvinfo : EIATTR_EXIT_INSTR_OFFSETS
	.align		4
.L_43:
        /*0110*/ 	.byte	0x04, 0x1c
        /*0112*/ 	.short	(.L_45 - .L_44)


	//   ....[0]....
.L_44:
        /*0114*/ 	.word	0x00000710


	//   ....[1]....
        /*0118*/ 	.word	0x00000740


	//----- nvinfo : EIATTR_REQNTID
	.align		4
.L_45:
        /*011c*/ 	.byte	0x04, 0x10
        /*011e*/ 	.short	(.L_47 - .L_46)
.L_46:
        /*0120*/ 	.word	0x00000040
        /*0124*/ 	.word	0x00000001
        /*0128*/ 	.word	0x00000001


	//----- nvinfo : EIATTR_CBANK_PARAM_SIZE
	.align		4
.L_47:
        /*012c*/ 	.byte	0x03, 0x19
        /*012e*/ 	.short	0x0068


	//----- nvinfo : EIATTR_PARAM_CBANK
	.align		4
        /*0130*/ 	.byte	0x04, 0x0a
        /*0132*/ 	.short	(.L_49 - .L_48)
	.align		4
.L_48:
        /*0134*/ 	.word	index@(.nv.constant0.triton_per_fused__native_batch_norm_legit_no_training_add_mean_relu_21)
        /*0138*/ 	.short	0x0210
        /*013a*/ 	.short	0x0068


	//----- nvinfo : EIATTR_SW_WAR
	.align		4
.L_49:
        /*013c*/ 	.byte	0x04, 0x36
        /*013e*/ 	.short	(.L_51 - .L_50)
.L_50:
        /*0140*/ 	.word	0x00000008
.L_51:


//--------------------- .nv.callgraph             --------------------------
	.section	.nv.callgraph,"",@"SHT_CUDA_CALLGRAPH"
	.align	4
	.sectionentsize	8
	.align		4
        /*0000*/ 	.word	0x00000000
	.align		4
        /*0004*/ 	.word	0xffffffff
	.align		4
        /*0008*/ 	.word	0x00000000
	.align		4
        /*000c*/ 	.word	0xfffffffe
	.align		4
        /*0010*/ 	.word	0x00000000
	.align		4
        /*0014*/ 	.word	0xfffffffd
	.align		4
        /*0018*/ 	.word	0x00000000
	.align		4
        /*001c*/ 	.word	0xfffffffc


//--------------------- .nv.constant4             --------------------------
	.section	.nv.constant4,"a",@progbits
	.align	8
	.align		8
.nv.constant4:
        /*0000*/ 	.dword	_$_str
	.align		8
        /*0008*/ 	.dword	_$_str_$_2


//--------------------- .text.triton_per_fused__native_batch_norm_legit_no_training_add_mean_relu_21 --------------------------
	.section	.text.triton_per_fused__native_batch_norm_legit_no_training_add_mean_relu_21,"ax",@progbits
	.sectionflags	@"SHF_BARRIERS=1"
	.align	128
        .global         triton_per_fused__native_batch_norm_legit_no_training_add_mean_relu_21
        .type           triton_per_fused__native_batch_norm_legit_no_training_add_mean_relu_21,@function
        .size           triton_per_fused__native_batch_norm_legit_no_training_add_mean_relu_21,(.L_x_1 - triton_per_fused__native_batch_norm_legit_no_training_add_mean_relu_21)
        .other          triton_per_fused__native_batch_norm_legit_no_training_add_mean_relu_21,@"STO_CUDA_ENTRY STV_DEFAULT"
triton_per_fused__native_batch_norm_legit_no_training_add_mean_relu_21:
.text.triton_per_fused__native_batch_norm_legit_no_training_add_mean_relu_21:
[----:B------:R-:W0:Y:S01]  /*0000*/  LDC R1, c[0x0][0x28] ;  /* 0x00000a00ff017b82 */ /* 0x000e220000000800 */
[----:B------:R-:W1:Y:S07]  /*0010*/  S2R R3, SR_TID.X ;  /* 0x0000000000037919 */ /* 0x000e6e0000002100 */
[----:B------:R-:W2:Y:S01]  /*0020*/  LDC.64 R18, c[0x0][0x258] ;  /* 0x00009600ff127b82 */ /* 0x000ea20000000a00 */
[----:B------:R-:W-:Y:S01]  /*0030*/  ULDC.64 UR6, c[0x0][0x208] ;  /* 0x0000820000067ab9 */ /* 0x000fe20000000a00 */
[----:B------:R-:W3:Y:S06]  /*0040*/  S2R R2, SR_CTAID.X ;  /* 0x0000000000027919 */ /* 0x000eec0000002500 */
[----:B------:R-:W4:Y:S08]  /*0050*/  LDC.64 R24, c[0x0][0x230] ;  /* 0x00008c00ff187b82 */ /* 0x000f300000000a00 */
[----:B------:R-:W5:Y:S08]  /*0060*/  LDC.64 R22, c[0x0][0x250] ;  /* 0x00009400ff167b82 */ /* 0x000f700000000a00 */
[----:B------:R-:W5:Y:S01]  /*0070*/  LDC.64 R8, c[0x0][0x248] ;  /* 0x00009200ff087b82 */ /* 0x000f620000000a00 */
[----:B-1----:R-:W-:-:S07]  /*0080*/  SHF.R.U32.HI R5, RZ, 0x3, R3 ;  /* 0x00000003ff057819 */ /* 0x002fce0000011603 */
[----:B------:R-:W1:Y:S01]  /*0090*/  LDC.64 R12, c[0x0][0x260] ;  /* 0x00009800ff0c7b82 */ /* 0x000e620000000a00 */
[----:B---3--:R-:W-:Y:S02]  /*00a0*/  SHF.L.U32 R0, R2, 0x3, RZ ;  /* 0x0000000302007819 */ /* 0x008fe400000006ff */
[----:B------:R-:W-:Y:S02]  /*00b0*/  SHF.R.S32.HI R7, RZ, 0x1c, R2 ;  /* 0x0000001cff077819 */ /* 0x000fe40000011402 */
[----:B------:R-:W-:-:S03]  /*00c0*/  SGXT.U32 R5, R5, 0x3 ;  /* 0x000000030505781a */ /* 0x000fc60000000000 */
[----:B------:R-:W3:Y:S01]  /*00d0*/  LDC.64 R16, c[0x0][0x268] ;  /* 0x00009a00ff107b82 */ /* 0x000ee20000000a00 */
[----:B------:R-:W-:Y:S02]  /*00e0*/  SGXT R7, R7, 0x1 ;  /* 0x000000010707781a */ /* 0x000fe40000000200 */
[----:B------:R-:W-:-:S04]  /*00f0*/  LOP3.LUT R2, R0, R5, RZ, 0xfc, !PT ;  /* 0x0000000500027212 */ /* 0x000fc800078efcff */
[----:B------:R-:W-:Y:S01]  /*0100*/  LEA.HI R7, R7, R2, RZ, 0xa ;  /* 0x0000000207077211 */ /* 0x000fe200078f50ff */
[----:B------:R-:W3:Y:S03]  /*0110*/  LDC.64 R10, c[0x0][0x228] ;  /* 0x00008a00ff0a7b82 */ /* 0x000ee60000000a00 */
[----:B------:R-:W-:-:S04]  /*0120*/  LOP3.LUT R7, R7, 0xfffffc00, RZ, 0xc0, !PT ;  /* 0xfffffc0007077812 */ /* 0x000fc800078ec0ff */
[----:B------:R-:W-:Y:S01]  /*0130*/  IADD3 R6, R2, -R7, RZ ;  /* 0x8000000702067210 */ /* 0x000fe20007ffe0ff */
[----:B------:R-:W3:Y:S04]  /*0140*/  LDC.64 R14, c[0x0][0x220] ;  /* 0x00008800ff0e7b82 */ /* 0x000ee80000000a00 */
[----:B--2---:R-:W-:-:S05]  /*0150*/  IMAD.WIDE R18, R6, 0x4, R18 ;  /* 0x0000000406127825 */ /* 0x004fca00078e0212 */
[----:B------:R2:W3:Y:S01]  /*0160*/  LDG.E.EL R4, desc[UR6][R18.64] ;  /* 0x0000000612047981 */ /* 0x0004e2000c2e1900 */
[----:B----4-:R-:W-:-:S05]  /*0170*/  IMAD.WIDE R24, R6, 0x4, R24 ;  /* 0x0000000406187825 */ /* 0x010fca00078e0218 */
[----:B------:R-:W4:Y:S01]  /*0180*/  LDG.E.EL R7, desc[UR6][R24.64] ;  /* 0x0000000618077981 */ /* 0x000f22000c2e1900 */
[----:B------:R-:W-:Y:S01]  /*0190*/  SHF.L.U32 R20, R3, 0x1, RZ ;  /* 0x0000000103147819 */ /* 0x000fe200000006ff */
[----:B-----5:R-:W-:Y:S01]  /*01a0*/  IMAD.WIDE R22, R6, 0x4, R22 ;  /* 0x0000000406167825 */ /* 0x020fe200078e0216 */
[----:B--2---:R-:W2:Y:S02]  /*01b0*/  LDC.64 R18, c[0x0][0x238] ;  /* 0x00008e00ff127b82 */ /* 0x004ea40000000a00 */
[----:B------:R-:W-:Y:S01]  /*01c0*/  LOP3.LUT R27, R20, 0xe, RZ, 0xc0, !PT ;  /* 0x0000000e141b7812 */ /* 0x000fe200078ec0ff */
[----:B-1----:R-:W-:Y:S02]  /*01d0*/  IMAD.WIDE R12, R6, 0x4, R12 ;  /* 0x00000004060c7825 */ /* 0x002fe400078e020c */
[----:B------:R-:W5:Y:S01]  /*01e0*/  LDG.E.EL R22, desc[UR6][R22.64] ;  /* 0x0000000616167981 */ /* 0x000f62000c2e1900 */
[----:B------:R-:W-:Y:S02]  /*01f0*/  LEA R2, R2, R27, 0x4 ;  /* 0x0000001b02027211 */ /* 0x000fe400078e20ff */
[----:B------:R-:W1:Y:S01]  /*0200*/  LDC.64 R20, c[0x0][0x240] ;  /* 0x00009000ff147b82 */ /* 0x000e620000000a00 */
[----:B---3--:R-:W-:Y:S01]  /*0210*/  IMAD.WIDE R16, R6, 0x4, R16 ;  /* 0x0000000406107825 */ /* 0x008fe200078e0210 */
[----:B------:R-:W3:Y:S03]  /*0220*/  LDG.E.EL R12, desc[UR6][R12.64] ;  /* 0x000000060c0c7981 */ /* 0x000ee6000c2e1900 */
[----:B0-----:R-:W-:-:S02]  /*0230*/  IMAD.WIDE R8, R2, 0x4, R8 ;  /* 0x0000000402087825 */ /* 0x001fc400078e0208 */
[----:B------:R-:W3:Y:S04]  /*0240*/  LDG.E.EL R17, desc[UR6][R16.64] ;  /* 0x0000000610117981 */ /* 0x000ee8000c2e1900 */
[----:B------:R-:W5:Y:S01]  /*0250*/  LDG.E.64 R8, desc[UR6][R8.64] ;  /* 0x0000000608087981 */ /* 0x000f62000c1e1b00 */
[----:B------:R-:W-:-:S04]  /*0260*/  IMAD.WIDE R10, R6, 0x4, R10 ;  /* 0x00000004060a7825 */ /* 0x000fc800078e020a */
[----:B------:R-:W-:Y:S02]  /*0270*/  IMAD.WIDE R14, R2, 0x4, R14 ;  /* 0x00000004020e7825 */ /* 0x000fe400078e020e */
[----:B------:R0:W3:Y:S02]  /*0280*/  LDG.E.EL R10, desc[UR6][R10.64] ;  /* 0x000000060a0a7981 */ /* 0x0000e4000c2e1900 */
[C---:B--2---:R-:W-:Y:S02]  /*0290*/  IMAD.WIDE R18, R6.reuse, 0x4, R18 ;  /* 0x0000000406127825 */ /* 0x044fe400078e0212 */
[----:B------:R-:W3:Y:S02]  /*02a0*/  LDG.E.64 R14, desc[UR6][R14.64] ;  /* 0x000000060e0e7981 */ /* 0x000ee4000c1e1b00 */
[----:B-1----:R-:W-:Y:S02]  /*02b0*/  IMAD.WIDE R20, R6, 0x4, R20 ;  /* 0x0000000406147825 */ /* 0x002fe400078e0214 */
[----:B------:R-:W2:Y:S04]  /*02c0*/  LDG.E.EL R18, desc[UR6][R18.64] ;  /* 0x0000000612127981 */ /* 0x000ea8000c2e1900 */
[----:B------:R-:W2:Y:S01]  /*02d0*/  LDG.E.EL R21, desc[UR6][R20.64] ;  /* 0x0000000614157981 */ /* 0x000ea2000c2e1900 */
[----:B0-----:R-:W-:Y:S01]  /*02e0*/  HFMA2.MMA R11, -RZ, RZ, 1.625, 0 ;  /* 0x3e800000ff0b7435 */ /* 0x001fe200000001ff */
[----:B------:R-:W0:Y:S01]  /*02f0*/  S2UR UR5, SR_CgaCtaId ;  /* 0x00000000000579c3 */ /* 0x000e220000008800 */
[----:B------:R-:W-:-:S02]  /*0300*/  UMOV UR4, 0x400 ;  /* 0x0000040000047882 */ /* 0x000fc40000000000 */
[----:B0-----:R-:W-:Y:S01]  /*0310*/  UPRMT UR4, UR5, 0x654, UR4 ;  /* 0x0000065405047896 */ /* 0x001fe20008000004 */
[----:B------:R-:W-:-:S04]  /*0320*/  FADD R6, R4, 9.9999997473787516356e-06 ;  /* 0x3727c5ac04067421 */ /* 0x000fc80000000000 */
[----:B------:R-:W0:Y:S01]  /*0330*/  MUFU.SQRT R23, R6 ;  /* 0x0000000600177308 */ /* 0x000e220000002000 */
[----:B----4-:R-:W-:-:S07]  /*0340*/  FADD R7, R7, 9.9999997473787516356e-06 ;  /* 0x3727c5ac07077421 */ /* 0x010fce0000000000 */
[----:B------:R-:W1:Y:S01]  /*0350*/  MUFU.SQRT R4, R7 ;  /* 0x0000000700047308 */ /* 0x000e620000002000 */
[C---:B0-----:R-:W-:Y:S02]  /*0360*/  FSETP.GT.AND P1, PT, R23.reuse, 8.50705917302346158658e+37, PT ;  /* 0x7e8000001700780b */ /* 0x041fe40003f24000 */
[----:B------:R-:W-:Y:S02]  /*0370*/  FSETP.GEU.AND P3, PT, R23, 1.175494350822287508e-38, PT ;  /* 0x008000001700780b */ /* 0x000fe40003f6e000 */
[C---:B-1----:R-:W-:Y:S02]  /*0380*/  FSETP.GT.AND P0, PT, R4.reuse, 8.50705917302346158658e+37, PT ;  /* 0x7e8000000400780b */ /* 0x042fe40003f04000 */
[----:B------:R-:W-:-:S07]  /*0390*/  FSETP.GEU.AND P2, PT, R4, 1.175494350822287508e-38, PT ;  /* 0x008000000400780b */ /* 0x000fce0003f4e000 */
[----:B------:R-:W-:-:S04]  /*03a0*/  @P1 FMUL R23, R23, 0.25 ;  /* 0x3e80000017171820 */ /* 0x000fc80000400000 */
[----:B------:R-:W-:Y:S01]  /*03b0*/  @!P3 FMUL R23, R23, 16777216 ;  /* 0x4b8000001717b820 */ /* 0x000fe20000400000 */
[----:B------:R-:W-:-:S05]  /*03c0*/  @P0 FMUL R4, R4, 0.25 ;  /* 0x3e80000004040820 */ /* 0x000fca0000400000 */
[----:B------:R-:W0:Y:S01]  /*03d0*/  MUFU.RCP R23, R23 ;  /* 0x0000001700177308 */ /* 0x000e220000001000 */
[----:B------:R-:W-:Y:S01]  /*03e0*/  @!P2 FMUL R4, R4, 16777216 ;  /* 0x4b8000000404a820 */ /* 0x000fe20000400000 */
[----:B------:R-:W-:-:S06]  /*03f0*/  FSEL R6, R11, 1, P1 ;  /* 0x3f8000000b067808 */ /* 0x000fcc0000800000 */
[----:B------:R-:W1:Y:S01]  /*0400*/  MUFU.RCP R4, R4 ;  /* 0x0000000400047308 */ /* 0x000e620000001000 */
[----:B------:R-:W-:Y:S01]  /*0410*/  @!P3 FMUL R6, R6, 16777216 ;  /* 0x4b8000000606b820 */ /* 0x000fe20000400000 */
[----:B------:R-:W-:Y:S01]  /*0420*/  FSEL R7, R11, 1, P0 ;  /* 0x3f8000000b077808 */ /* 0x000fe20000000000 */
[--C-:B-----5:R-:W-:Y:S01]  /*0430*/  FADD R8, R8, -R22.reuse ;  /* 0x8000001608087221 */ /* 0x120fe20000000000 */
[----:B------:R-:W-:Y:S01]  /*0440*/  FADD R9, R9, -R22 ;  /* 0x8000001609097221 */ /* 0x000fe20000000000 */
[----:B0-----:R-:W-:Y:S02]  /*0450*/  FMUL R6, R23, R6 ;  /* 0x0000000617067220 */ /* 0x001fe40000400000 */
[----:B------:R-:W-:Y:S02]  /*0460*/  @!P2 FMUL R7, R7, 16777216 ;  /* 0x4b8000000707a820 */ /* 0x000fe40000400000 */
[-C--:B------:R-:W-:Y:S01]  /*0470*/  FMUL R8, R8, R6.reuse ;  /* 0x0000000608087220 */ /* 0x080fe20000400000 */
[----:B------:R-:W-:Y:S01]  /*0480*/  FMUL R6, R9, R6 ;  /* 0x0000000609067220 */ /* 0x000fe20000400000 */
[----:B---3--:R-:W-:-:S02]  /*0490*/  FADD R14, R14, -R10 ;  /* 0x8000000a0e0e7221 */ /* 0x008fc40000000000 */
[--C-:B------:R-:W-:Y:S01]  /*04a0*/  FFMA R8, R12, R8, R17.reuse ;  /* 0x000000080c087223 */ /* 0x100fe20000000011 */
[----:B-1----:R-:W-:Y:S01]  /*04b0*/  FMUL R7, R4, R7 ;  /* 0x0000000704077220 */ /* 0x002fe20000400000 */
[----:B------:R-:W-:Y:S01]  /*04c0*/  FFMA R6, R12, R6, R17 ;  /* 0x000000060c067223 */ /* 0x000fe20000000011 */
[----:B------:R-:W-:Y:S02]  /*04d0*/  FADD R10, R15, -R10 ;  /* 0x8000000a0f0a7221 */ /* 0x000fe40000000000 */
[C---:B------:R-:W-:Y:S01]  /*04e0*/  FMUL R14, R7.reuse, R14 ;  /* 0x0000000e070e7220 */ /* 0x040fe20000400000 */
[----:B------:R-:W-:Y:S01]  /*04f0*/  FSETP.GEU.AND P0, PT, R8, RZ, PT ;  /* 0x000000ff0800720b */ /* 0x000fe20003f0e000 */
[----:B------:R-:W-:Y:S01]  /*0500*/  FMUL R10, R7, R10 ;  /* 0x0000000a070a7220 */ /* 0x000fe20000400000 */
[----:B------:R-:W-:Y:S01]  /*0510*/  FSETP.GEU.AND P1, PT, R6, RZ, PT ;  /* 0x000000ff0600720b */ /* 0x000fe20003f2e000 */
[--C-:B--2---:R-:W-:Y:S01]  /*0520*/  FFMA R14, R18, R14, R21.reuse ;  /* 0x0000000e120e7223 */ /* 0x104fe20000000015 */
[----:B------:R-:W-:Y:S01]  /*0530*/  FSEL R7, R8, RZ, P0 ;  /* 0x000000ff08077208 */ /* 0x000fe20000000000 */
[----:B------:R-:W-:Y:S01]  /*0540*/  FFMA R10, R18, R10, R21 ;  /* 0x0000000a120a7223 */ /* 0x000fe20000000015 */
[----:B------:R-:W-:-:S02]  /*0550*/  FSEL R9, R6, RZ, P1 ;  /* 0x000000ff06097208 */ /* 0x000fc40000800000 */
[C---:B------:R-:W-:Y:S01]  /*0560*/  FSETP.GEU.AND P0, PT, R14.reuse, -R7, PT ;  /* 0x800000070e00720b */ /* 0x040fe20003f0e000 */
[----:B------:R-:W-:Y:S01]  /*0570*/  FADD R6, R14, R7 ;  /* 0x000000070e067221 */ /* 0x000fe20000000000 */
[C---:B------:R-:W-:Y:S01]  /*0580*/  FSETP.GEU.AND P1, PT, R10.reuse, -R9, PT ;  /* 0x800000090a00720b */ /* 0x040fe20003f2e000 */
[----:B------:R-:W-:-:S03]  /*0590*/  FADD R7, R10, R9 ;  /* 0x000000090a077221 */ /* 0x000fc60000000000 */
[----:B------:R-:W-:Y:S02]  /*05a0*/  FSEL R6, R6, RZ, P0 ;  /* 0x000000ff06067208 */ /* 0x000fe40000000000 */
[----:B------:R-:W-:-:S05]  /*05b0*/  FSEL R7, R7, RZ, P1 ;  /* 0x000000ff07077208 */ /* 0x000fca0000800000 */
[----:B------:R-:W-:-:S05]  /*05c0*/  FADD R8, R6, R7 ;  /* 0x0000000706087221 */ /* 0x000fca0000000000 */
[----:B------:R-:W0:Y:S02]  /*05d0*/  SHFL.BFLY PT, R9, R8, 0x4, 0x1f ;  /* 0x0c801f0008097f89 */ /* 0x000e2400000e0000 */
[----:B0-----:R-:W-:-:S05]  /*05e0*/  FADD R9, R8, R9 ;  /* 0x0000000908097221 */ /* 0x001fca0000000000 */
[----:B------:R-:W0:Y:S02]  /*05f0*/  SHFL.BFLY PT, R4, R9, 0x2, 0x1f ;  /* 0x0c401f0009047f89 */ /* 0x000e2400000e0000 */
[----:B0-----:R-:W-:Y:S01]  /*0600*/  FADD R10, R9, R4 ;  /* 0x00000004090a7221 */ /* 0x001fe20000000000 */
[----:B------:R-:W-:Y:S01]  /*0610*/  LEA R12, R5, UR4, 0x2 ;  /* 0x00000004050c7c11 */ /* 0x000fe2000f8e10ff */
[----:B------:R-:W0:Y:S03]  /*0620*/  LDC.64 R8, c[0x0][0x218] ;  /* 0x00008600ff087b82 */ /* 0x000e260000000a00 */
[----:B------:R-:W1:Y:S01]  /*0630*/  SHFL.BFLY PT, R11, R10, 0x1, 0x1f ;  /* 0x0c201f000a0b7f89 */ /* 0x000e6200000e0000 */
[----:B------:R-:W-:-:S04]  /*0640*/  LOP3.LUT R4, R3, 0x7, RZ, 0xc0, !PT ;  /* 0x0000000703047812 */ /* 0x000fc800078ec0ff */
[----:B------:R-:W-:Y:S02]  /*0650*/  LEA R13, R4, UR4, 0x2 ;  /* 0x00000004040d7c11 */ /* 0x000fe4000f8e10ff */
[----:B------:R-:W2:Y:S01]  /*0660*/  LDC.64 R4, c[0x0][0x210] ;  /* 0x00008400ff047b82 */ /* 0x000ea20000000a00 */
[----:B-1----:R-:W-:-:S05]  /*0670*/  FADD R11, R10, R11 ;  /* 0x0000000b0a0b7221 */ /* 0x002fca0000000000 */
[----:B------:R1:W-:Y:S02]  /*0680*/  STS [R12], R11 ;  /* 0x0000000b0c007388 */ /* 0x0003e40000000800 */
[----:B------:R-:W-:Y:S01]  /*0690*/  BAR.SYNC.DEFER_BLOCKING 0x0 ;  /* 0x0000000000007b1d */ /* 0x000fe20000010000 */
[----:B--2---:R-:W-:Y:S01]  /*06a0*/  IMAD.WIDE R4, R2, 0x4, R4 ;  /* 0x0000000402047825 */ /* 0x004fe200078e0204 */
[----:B------:R-:W-:-:S04]  /*06b0*/  LOP3.LUT P0, RZ, R3, 0x38, RZ, 0xc0, !PT ;  /* 0x0000003803ff7812 */ /* 0x000fc8000780c0ff */
[----:B------:R-:W2:Y:S04]  /*06c0*/  LDS R13, [R13] ;  /* 0x000000000d0d7984 */ /* 0x000ea80000000800 */
[----:B------:R1:W-:Y:S01]  /*06d0*/  STG.E.64 desc[UR6][R4.64], R6 ;  /* 0x0000000604007986 */ /* 0x0003e2000c101b06 */
[----:B------:R-:W-:-:S05]  /*06e0*/  LOP3.LUT R3, R0, 0x7, R3, 0xf8, !PT ;  /* 0x0000000700037812 */ /* 0x000fca00078ef803 */
[----:B0-----:R-:W-:Y:S01]  /*06f0*/  IMAD.WIDE R2, R3, 0x4, R8 ;  /* 0x0000000403027825 */ /* 0x001fe200078e0208 */
[----:B------:R-:W-:Y:S06]  /*0700*/  BAR.SYNC.DEFER_BLOCKING 0x0 ;  /* 0x0000000000007b1d */ /* 0x000fec0000010000 */
[----:B-1----:R-:W-:Y:S05]  /*0710*/  @P0 EXIT ;  /* 0x000000000000094d */ /* 0x002fea0003800000 */
[----:B--2---:R-:W-:-:S05]  /*0720*/  FMUL R13, R13, 0.0625 ;  /* 0x3d8000000d0d7820 */ /* 0x004fca0000400000 */
[----:B------:R-:W-:Y:S01]  /*0730*/  STG.E desc[UR6][R2.64], R13 ;  /* 0x0000000d02007986 */ /* 0x000fe2000c101906 */
[----:B------:R-:W-:Y:S05]  /*0740*/  EXIT ;  /* 0x000000000000794d */ /* 0x000fea0003800000 */
.L_x_0:
[----:B------:R-:W-:-:S00]  /*0750*/  BRA `(.L_x_0) ;  /* 0xfffffffc00fc7947 */ /* 0x000fc0000383ffff */
[----:B------:R-:W-:-:S00]  /*0760*/  NOP ;  /* 0x0000000000007918 */ /* 0x000fc00000000000 */
        /* <DEDUP_REMOVED lines=9> */
.L_x_1:


//--------------------- .nv.global.init           --------------------------
	.section	.nv.global.init,"aw",@progbits
.nv.global.init:
	.type		_$_str,@object
	.size		_$_str,(_$_str_$_2 - _$_str)
_$_str:
        /*0000*/ 	.byte	0x5f, 0x5f, 0x43, 0x55, 0x44, 0x41, 0x5f, 0x46, 0x54, 0x5a, 0x00
	.type		_$_str_$_2,@object
	.size		_$_str_$_2,(.L_1 - _$_str_$_2)
_$_str_$_2:
        /*000b*/ 	.byte	0x5f, 0x5f, 0x43, 0x55, 0x44, 0x41, 0x5f, 0x50, 0x52, 0x45, 0x43, 0x5f, 0x53, 0x51, 0x52, 0x54
        /*001b*/ 	.byte	0x00
.L_1:


//--------------------- .nv.shared.triton_per_fused__native_batch_norm_legit_no_training_add_mean_relu_21 --------------------------
	.section	.nv.shared.triton_per_fused__native_batch_norm_legit_no_training_add_mean_relu_21,"aw",@nobits
	.sectionflags	@""
	.align	16
	.zero		1024


//--------------------- .nv.constant0.triton_per_fused__native_batch_norm_legit_no_training_add_mean_relu_21 --------------------------
	.section	.nv.constant0.triton_per_fused__native_batch_norm_legit_no_training_add_mean_relu_21,"a",@progbits
	.sectionflags	@""
	.align	4
.nv.constant0.triton_per_fused__native_batch_norm_legit_no_training_add_mean_relu_21:
	.zero		632
